//
// Generated by NVIDIA NVVM Compiler
//
// Compiler Build ID: CL-36424714
// Cuda compilation tools, release 13.0, V13.0.88
// Based on NVVM 20.0.0
//

.version 9.0
.target sm_100
.address_size 64

	// .globl	_Z10mmm_matmulPfS_S_i

.visible .entry _Z10mmm_matmulPfS_S_i(
	.param .u64 .ptr .align 1 _Z10mmm_matmulPfS_S_i_param_0,
	.param .u64 .ptr .align 1 _Z10mmm_matmulPfS_S_i_param_1,
	.param .u64 .ptr .align 1 _Z10mmm_matmulPfS_S_i_param_2,
	.param .u32 _Z10mmm_matmulPfS_S_i_param_3
)
{
	.reg .pred 	%p<10>;
	.reg .b32 	%r<40>;
	.reg .b32 	%f<67>;
	.reg .b64 	%rd<67>;

	ld.param.u64 	%rd14, [_Z10mmm_matmulPfS_S_i_param_0];
	ld.param.u64 	%rd15, [_Z10mmm_matmulPfS_S_i_param_1];
	ld.param.u32 	%r18, [_Z10mmm_matmulPfS_S_i_param_3];
	cvta.to.global.u64 	%rd1, %rd15;
	cvta.to.global.u64 	%rd2, %rd14;
	mov.u32 	%r19, %tid.y;
	mov.u32 	%r20, %ntid.y;
	mov.u32 	%r21, %ctaid.y;
	mad.lo.s32 	%r1, %r20, %r21, %r19;
	mov.u32 	%r22, %tid.x;
	mov.u32 	%r23, %ntid.x;
	mov.u32 	%r24, %ctaid.x;
	mad.lo.s32 	%r2, %r23, %r24, %r22;
	max.s32 	%r25, %r1, %r2;
	setp.ge.s32 	%p1, %r25, %r18;
	@%p1 bra 	$L__BB0_13;
	mul.lo.s32 	%r3, %r18, %r1;
	and.b32  	%r4, %r18, 7;
	setp.lt.u32 	%p2, %r18, 8;
	mov.f32 	%f66, 0f00000000;
	mov.b32 	%r38, 0;
	@%p2 bra 	$L__BB0_4;
	and.b32  	%r38, %r18, 2147483640;
	neg.s32 	%r36, %r38;
	mul.wide.s32 	%rd16, %r18, 4;
	add.s64 	%rd3, %rd1, %rd16;
	shl.b32 	%r7, %r18, 3;
	mul.wide.s32 	%rd17, %r18, 8;
	add.s64 	%rd4, %rd1, %rd17;
	mul.wide.s32 	%rd18, %r18, 12;
	add.s64 	%rd5, %rd1, %rd18;
	mul.wide.s32 	%rd19, %r18, 16;
	add.s64 	%rd6, %rd1, %rd19;
	mul.wide.s32 	%rd20, %r18, 20;
	add.s64 	%rd7, %rd1, %rd20;
	mul.wide.s32 	%rd21, %r18, 24;
	add.s64 	%rd8, %rd1, %rd21;
	mul.wide.s32 	%rd22, %r18, 28;
	add.s64 	%rd9, %rd1, %rd22;
	mul.wide.u32 	%rd23, %r3, 4;
	add.s64 	%rd24, %rd23, %rd2;
	add.s64 	%rd66, %rd24, 16;
	mov.f32 	%f66, 0f00000000;
	mov.u32 	%r35, %r2;
$L__BB0_3:
	.pragma "nounroll";
	mul.wide.s32 	%rd25, %r35, 4;
	add.s64 	%rd26, %rd3, %rd25;
	add.s64 	%rd27, %rd4, %rd25;
	add.s64 	%rd28, %rd5, %rd25;
	add.s64 	%rd29, %rd6, %rd25;
	add.s64 	%rd30, %rd7, %rd25;
	add.s64 	%rd31, %rd8, %rd25;
	add.s64 	%rd32, %rd9, %rd25;
	add.s64 	%rd33, %rd1, %rd25;
	ld.global.f32 	%f16, [%rd66+-16];
	ld.global.f32 	%f17, [%rd33];
	fma.rn.f32 	%f18, %f16, %f17, %f66;
	ld.global.f32 	%f19, [%rd66+-12];
	ld.global.f32 	%f20, [%rd26];
	fma.rn.f32 	%f21, %f19, %f20, %f18;
	ld.global.f32 	%f22, [%rd66+-8];
	ld.global.f32 	%f23, [%rd27];
	fma.rn.f32 	%f24, %f22, %f23, %f21;
	ld.global.f32 	%f25, [%rd66+-4];
	ld.global.f32 	%f26, [%rd28];
	fma.rn.f32 	%f27, %f25, %f26, %f24;
	ld.global.f32 	%f28, [%rd66];
	ld.global.f32 	%f29, [%rd29];
	fma.rn.f32 	%f30, %f28, %f29, %f27;
	ld.global.f32 	%f31, [%rd66+4];
	ld.global.f32 	%f32, [%rd30];
	fma.rn.f32 	%f33, %f31, %f32, %f30;
	ld.global.f32 	%f34, [%rd66+8];
	ld.global.f32 	%f35, [%rd31];
	fma.rn.f32 	%f36, %f34, %f35, %f33;
	ld.global.f32 	%f37, [%rd66+12];
	ld.global.f32 	%f38, [%rd32];
	fma.rn.f32 	%f66, %f37, %f38, %f36;
	add.s32 	%r36, %r36, 8;
	add.s32 	%r35, %r35, %r7;
	add.s64 	%rd66, %rd66, 32;
	setp.ne.s32 	%p3, %r36, 0;
	@%p3 bra 	$L__BB0_3;
$L__BB0_4:
	setp.eq.s32 	%p4, %r4, 0;
	@%p4 bra 	$L__BB0_12;
	and.b32  	%r13, %r18, 3;
	setp.lt.u32 	%p5, %r4, 4;
	@%p5 bra 	$L__BB0_7;
	add.s32 	%r27, %r38, %r3;
	mul.wide.u32 	%rd34, %r27, 4;
	add.s64 	%rd35, %rd2, %rd34;
	ld.global.f32 	%f40, [%rd35];
	mad.lo.s32 	%r28, %r38, %r18, %r2;
	mul.wide.s32 	%rd36, %r28, 4;
	add.s64 	%rd37, %rd1, %rd36;
	ld.global.f32 	%f41, [%rd37];
	fma.rn.f32 	%f42, %f40, %f41, %f66;
	cvt.u64.u32 	%rd38, %r3;
	cvt.u64.u32 	%rd39, %r38;
	add.s64 	%rd40, %rd39, %rd38;
	shl.b64 	%rd41, %rd40, 2;
	add.s64 	%rd42, %rd2, %rd41;
	ld.global.f32 	%f43, [%rd42+4];
	mul.wide.s32 	%rd43, %r18, 4;
	add.s64 	%rd44, %rd37, %rd43;
	ld.global.f32 	%f44, [%rd44];
	fma.rn.f32 	%f45, %f43, %f44, %f42;
	ld.global.f32 	%f46, [%rd42+8];
	add.s64 	%rd45, %rd44, %rd43;
	ld.global.f32 	%f47, [%rd45];
	fma.rn.f32 	%f48, %f46, %f47, %f45;
	ld.global.f32 	%f49, [%rd42+12];
	add.s64 	%rd46, %rd45, %rd43;
	ld.global.f32 	%f50, [%rd46];
	fma.rn.f32 	%f66, %f49, %f50, %f48;
	add.s32 	%r38, %r38, 4;
$L__BB0_7:
	setp.eq.s32 	%p6, %r13, 0;
	@%p6 bra 	$L__BB0_12;
	setp.eq.s32 	%p7, %r13, 1;
	@%p7 bra 	$L__BB0_10;
	add.s32 	%r29, %r38, %r3;
	mul.wide.u32 	%rd47, %r29, 4;
	add.s64 	%rd48, %rd2, %rd47;
	ld.global.f32 	%f52, [%rd48];
	mad.lo.s32 	%r30, %r38, %r18, %r2;
	mul.wide.s32 	%rd49, %r30, 4;
	add.s64 	%rd50, %rd1, %rd49;
	ld.global.f32 	%f53, [%rd50];
	fma.rn.f32 	%f54, %f52, %f53, %f66;
	cvt.u64.u32 	%rd51, %r3;
	cvt.u64.u32 	%rd52, %r38;
	add.s64 	%rd53, %rd52, %rd51;
	shl.b64 	%rd54, %rd53, 2;
	add.s64 	%rd55, %rd2, %rd54;
	ld.global.f32 	%f55, [%rd55+4];
	mul.wide.s32 	%rd56, %r18, 4;
	add.s64 	%rd57, %rd50, %rd56;
	ld.global.f32 	%f56, [%rd57];
	fma.rn.f32 	%f66, %f55, %f56, %f54;
	add.s32 	%r38, %r38, 2;
$L__BB0_10:
	and.b32  	%r31, %r18, 1;
	setp.eq.b32 	%p8, %r31, 1;
	not.pred 	%p9, %p8;
	@%p9 bra 	$L__BB0_12;
	add.s32 	%r32, %r38, %r3;
	mul.wide.u32 	%rd58, %r32, 4;
	add.s64 	%rd59, %rd2, %rd58;
	ld.global.f32 	%f57, [%rd59];
	mad.lo.s32 	%r33, %r38, %r18, %r2;
	mul.wide.s32 	%rd60, %r33, 4;
	add.s64 	%rd61, %rd1, %rd60;
	ld.global.f32 	%f58, [%rd61];
	fma.rn.f32 	%f66, %f57, %f58, %f66;
$L__BB0_12:
	ld.param.u64 	%rd65, [_Z10mmm_matmulPfS_S_i_param_2];
	add.s32 	%r34, %r3, %r2;
	cvta.to.global.u64 	%rd62, %rd65;
	mul.wide.s32 	%rd63, %r34, 4;
	add.s64 	%rd64, %rd62, %rd63;
	st.global.f32 	[%rd64], %f66;
$L__BB0_13:
	ret;

}


// ===== COMPILED SASS (sm_100) =====

	.target	sm_100

	.elftype	@"ET_EXEC"


//--------------------- .note.nv.tkinfo           --------------------------
	.section	.note.nv.tkinfo,"",@"SHT_NOTE"
	.sectionflags	@"SHF_NOTE_NV_TKINFO"
	.tkinfo
        /*0018*/ 	.word	0x00000002
        /*0030*/ 	.string	""
        /*0030*/ 	.string	"ptxas"
        /*0030*/ 	.string	"Cuda compilation tools, release 13.0, V13.0.88"
        /*0030*/ 	.string	"Build cuda_13.0.r13.0/compiler.36424714_0"
        /*0030*/ 	.string	"-arch sm_100 -m 64 "



//--------------------- .note.nv.cuinfo           --------------------------
	.section	.note.nv.cuinfo,"",@"SHT_NOTE"
	.sectionflags	@"SHF_NOTE_NV_CUINFO"
        /*0018*/ 	.short	0x0002
        /*001a*/ 	.short	0x0064
        /*001c*/ 	.short	0x0082
	.zero		2


//--------------------- .nv.info                  --------------------------
	.section	.nv.info,"",@"SHT_CUDA_INFO"
	.align	4


	//----- nvinfo : EIATTR_REGCOUNT
	.align		4
        /*0000*/ 	.byte	0x04, 0x2f
        /*0002*/ 	.short	(.L_1 - .L_0)
	.align		4
.L_0:
        /*0004*/ 	.word	index@(_Z10mmm_matmulPfS_S_i)
        /*0008*/ 	.word	0x0000001e


	//----- nvinfo : EIATTR_FRAME_SIZE
	.align		4
.L_1:
        /*000c*/ 	.byte	0x04, 0x11
        /*000e*/ 	.short	(.L_3 - .L_2)
	.align		4
.L_2:
        /*0010*/ 	.word	index@(_Z10mmm_matmulPfS_S_i)
        /*0014*/ 	.word	0x00000000


	//----- nvinfo : EIATTR_MIN_STACK_SIZE
	.align		4
.L_3:
        /*0018*/ 	.byte	0x04, 0x12
        /*001a*/ 	.short	(.L_5 - .L_4)
	.align		4
.L_4:
        /*001c*/ 	.word	index@(_Z10mmm_matmulPfS_S_i)
        /*0020*/ 	.word	0x00000000
.L_5:


//--------------------- .nv.compat                --------------------------
	.section	.nv.compat,"",@"SHT_CUDA_COMPAT_INFO"
	.align	4
        /*0000*/ 	.byte	0x02, 0x09, 0x00, 0x00, 0x02, 0x02, 0x01, 0x00, 0x02, 0x05, 0x05, 0x00, 0x03, 0x07, 0x01, 0x01
        /*0010*/ 	.byte	0x02, 0x03, 0x00, 0x00, 0x02, 0x06, 0x01, 0x00, 0x04, 0x0b, 0x08, 0x00, 0x09, 0x00, 0x00, 0x00
        /*0020*/ 	.byte	0x00, 0x00, 0x00, 0x00


//--------------------- .nv.info._Z10mmm_matmulPfS_S_i --------------------------
	.section	.nv.info._Z10mmm_matmulPfS_S_i,"",@"SHT_CUDA_INFO"
	.sectionflags	@""
	.align	4


	//----- nvinfo : EIATTR_CUDA_API_VERSION
	.align		4
        /*0000*/ 	.byte	0x04, 0x37
        /*0002*/ 	.short	(.L_7 - .L_6)
.L_6:
        /*0004*/ 	.word	0x00000082


	//----- nvinfo : EIATTR_KPARAM_INFO
	.align		4
.L_7:
        /*0008*/ 	.byte	0x04, 0x17
        /*000a*/ 	.short	(.L_9 - .L_8)
.L_8:
        /*000c*/ 	.word	0x00000000
        /*0010*/ 	.short	0x0003
        /*0012*/ 	.short	0x0018
        /*0014*/ 	.byte	0x00, 0xf0, 0x11, 0x00


	//----- nvinfo : EIATTR_KPARAM_INFO
	.align		4
.L_9:
        /*0018*/ 	.byte	0x04, 0x17
        /*001a*/ 	.short	(.L_11 - .L_10)
.L_10:
        /*001c*/ 	.word	0x00000000
        /*0020*/ 	.short	0x0002
        /*0022*/ 	.short	0x0010
        /*0024*/ 	.byte	0x00, 0xf5, 0x21, 0x00


	//----- nvinfo : EIATTR_KPARAM_INFO
	.align		4
.L_11:
        /*0028*/ 	.byte	0x04, 0x17
        /*002a*/ 	.short	(.L_13 - .L_12)
.L_12:
        /*002c*/ 	.word	0x00000000
        /*0030*/ 	.short	0x0001
        /*0032*/ 	.short	0x0008
        /*0034*/ 	.byte	0x00, 0xf5, 0x21, 0x00


	//----- nvinfo : EIATTR_KPARAM_INFO
	.align		4
.L_13:
        /*0038*/ 	.byte	0x04, 0x17
        /*003a*/ 	.short	(.L_15 - .L_14)
.L_14:
        /*003c*/ 	.word	0x00000000
        /*0040*/ 	.short	0x0000
        /*0042*/ 	.short	0x0000
        /*0044*/ 	.byte	0x00, 0xf5, 0x21, 0x00


	//----- nvinfo : EIATTR_SPARSE_MMA_MASK
	.align		4
.L_15:
        /*0048*/ 	.byte	0x03, 0x50
        /*004a*/ 	.short	0x0000


	//----- nvinfo : EIATTR_MAXREG_COUNT
	.align		4
        /*004c*/ 	.byte	0x03, 0x1b
        /*004e*/ 	.short	0x00ff


	//----- nvinfo : EIATTR_MERCURY_ISA_VERSION
	.align		4
        /*0050*/ 	.byte	0x03, 0x5f
        /*0052*/ 	.short	0x0101


	//----- nvinfo : EIATTR_VRC_CTA_INIT_COUNT
	.align		4
        /*0054*/ 	.byte	0x02, 0x4a
	.zero		1
	.zero		1


	//----- nvinfo : EIATTR_EXIT_INSTR_OFFSETS
	.align		4
        /*0058*/ 	.byte	0x04, 0x1c
        /*005a*/ 	.short	(.L_17 - .L_16)


	//   ....[0]....
.L_16:
        /*005c*/ 	.word	0x000000c0


	//   ....[1]....
        /*0060*/ 	.word	0x00000a90


	//----- nvinfo : EIATTR_CBANK_PARAM_SIZE
	.align		4
.L_17:
        /*0064*/ 	.byte	0x03, 0x19
        /*0066*/ 	.short	0x001c


	//----- nvinfo : EIATTR_PARAM_CBANK
	.align		4
        /*0068*/ 	.byte	0x04, 0x0a
        /*006a*/ 	.short	(.L_19 - .L_18)
	.align		4
.L_18:
        /*006c*/ 	.word	index@(.nv.constant0._Z10mmm_matmulPfS_S_i)
        /*0070*/ 	.short	0x0380
        /*0072*/ 	.short	0x001c


	//----- nvinfo : EIATTR_SW_WAR
	.align		4
.L_19:
        /*0074*/ 	.byte	0x04, 0x36
        /*0076*/ 	.short	(.L_21 - .L_20)
.L_20:
        /*0078*/ 	.word	0x00000008
.L_21:


//--------------------- .nv.callgraph             --------------------------
	.section	.nv.callgraph,"",@"SHT_CUDA_CALLGRAPH"
	.align	4
	.sectionentsize	8
	.align		4
        /*0000*/ 	.word	0x00000000
	.align		4
        /*0004*/ 	.word	0xffffffff
	.align		4
        /*0008*/ 	.word	0x00000000
	.align		4
        /*000c*/ 	.word	0xfffffffe
	.align		4
        /*0010*/ 	.word	0x00000000
	.align		4
        /*0014*/ 	.word	0xfffffffd
	.align		4
        /*0018*/ 	.word	0x00000000
	.align		4
        /*001c*/ 	.word	0xfffffffc


//--------------------- .text._Z10mmm_matmulPfS_S_i --------------------------
	.section	.text._Z10mmm_matmulPfS_S_i,"ax",@progbits
	.align	128
        .global         _Z10mmm_matmulPfS_S_i
        .type           _Z10mmm_matmulPfS_S_i,@function
        .size           _Z10mmm_matmulPfS_S_i,(.L_x_5 - _Z10mmm_matmulPfS_S_i)
        .other          _Z10mmm_matmulPfS_S_i,@"STO_CUDA_ENTRY STV_DEFAULT"
_Z10mmm_matmulPfS_S_i:
.text._Z10mmm_matmulPfS_S_i:
[----:B------:R-:W-:Y:S01]  /*0000*/  LDC R1, c[0x0][0x37c] ;  /* 0x0000df00ff017b82 */ /* 0x000fe20000000800 */
[----:B------:R-:W0:Y:S01]  /*0010*/  S2R R13, SR_TID.Y ;  /* 0x00000000000d7919 */ /* 0x000e220000002200 */
[----:B------:R-:W0:Y:S01]  /*0020*/  LDCU UR4, c[0x0][0x364] ;  /* 0x00006c80ff0477ac */ /* 0x000e220008000800 */
[----:B------:R-:W0:Y:S01]  /*0030*/  S2R R0, SR_CTAID.Y ;  /* 0x0000000000007919 */ /* 0x000e220000002600 */
[----:B------:R-:W1:Y:S01]  /*0040*/  LDCU UR5, c[0x0][0x360] ;  /* 0x00006c00ff0577ac */ /* 0x000e620008000800 */
[----:B------:R-:W1:Y:S01]  /*0050*/  S2R R2, SR_TID.X ;  /* 0x0000000000027919 */ /* 0x000e620000002100 */
[----:B------:R-:W2:Y:S01]  /*0060*/  LDCU UR20, c[0x0][0x398] ;  /* 0x00007300ff1477ac */ /* 0x000ea20008000800 */
[----:B------:R-:W1:Y:S01]  /*0070*/  S2R R3, SR_CTAID.X ;  /* 0x0000000000037919 */ /* 0x000e620000002500 */
[----:B0-----:R-:W-:Y:S02]  /*0080*/  IMAD R13, R0, UR4, R13 ;  /* 0x00000004000d7c24 */ /* 0x001fe4000f8e020d */
[----:B-1----:R-:W-:-:S05]  /*0090*/  IMAD R0, R3, UR5, R2 ;  /* 0x0000000503007c24 */ /* 0x002fca000f8e0202 */
[----:B------:R-:W-:-:S04]  /*00a0*/  VIMNMX R2, PT, PT, R13, R0, !PT ;  /* 0x000000000d027248 */ /* 0x000fc80007fe0100 */
[----:B--2---:R-:W-:-:S13]  /*00b0*/  ISETP.GE.AND P0, PT, R2, UR20, PT ;  /* 0x0000001402007c0c */ /* 0x004fda000bf06270 */
[----:B------:R-:W-:Y:S05]  /*00c0*/  @P0 EXIT ;  /* 0x000000000000094d */ /* 0x000fea0003800000 */
[----:B------:R-:W-:Y:S01]  /*00d0*/  UISETP.GE.U32.AND UP0, UPT, UR20, 0x8, UPT ;  /* 0x000000081400788c */ /* 0x000fe2000bf06070 */
[----:B------:R-:W-:Y:S02]  /*00e0*/  HFMA2 R12, -RZ, RZ, 0, 0 ;  /* 0x00000000ff0c7431 */ /* 0x000fe400000001ff */
[----:B------:R-:W-:Y:S01]  /*00f0*/  IMAD R13, R13, UR20, RZ ;  /* 0x000000140d0d7c24 */ /* 0x000fe2000f8e02ff */
[----:B------:R-:W-:Y:S01]  /*0100*/  UMOV UR4, URZ ;  /* 0x000000ff00047c82 */ /* 0x000fe20008000000 */
[----:B------:R-:W0:Y:S04]  /*0110*/  LDCU.64 UR18, c[0x0][0x358] ;  /* 0x00006b00ff1277ac */ /* 0x000e280008000a00 */
[----:B------:R-:W-:Y:S05]  /*0120*/  BRA.U !UP0, `(.L_x_0) ;  /* 0x0000000508047547 */ /* 0x000fea000b800000 */
[----:B------:R-:W1:Y:S01]  /*0130*/  LDCU.128 UR24, c[0x0][0x380] ;  /* 0x00007000ff1877ac */ /* 0x000e620008000c00 */
[----:B------:R-:W-:Y:S02]  /*0140*/  MOV R12, RZ ;  /* 0x000000ff000c7202 */ /* 0x000fe40000000f00 */
[----:B------:R-:W-:Y:S01]  /*0150*/  MOV R14, R0 ;  /* 0x00000000000e7202 */ /* 0x000fe20000000f00 */
[----:B------:R-:W-:-:S04]  /*0160*/  ULOP3.LUT UR4, UR20, 0x7ffffff8, URZ, 0xc0, !UPT ;  /* 0x7ffffff814047892 */ /* 0x000fc8000f8ec0ff */
[----:B------:R-:W-:Y:S01]  /*0170*/  UIADD3 UR5, UPT, UPT, -UR4, URZ, URZ ;  /* 0x000000ff04057290 */ /* 0x000fe2000fffe1ff */
[----:B-1----:R-:W-:Y:S01]  /*0180*/  MOV R2, UR24 ;  /* 0x0000001800027c02 */ /* 0x002fe20008000f00 */
[----:B------:R-:W-:Y:S01]  /*0190*/  UIMAD.WIDE UR6, UR20, 0x8, UR26 ;  /* 0x00000008140678a5 */ /* 0x000fe2000f8e021a */
[----:B------:R-:W-:Y:S01]  /*01a0*/  MOV R3, UR25 ;  /* 0x0000001900037c02 */ /* 0x000fe20008000f00 */
[----:B------:R-:W-:Y:S02]  /*01b0*/  UIMAD.WIDE UR8, UR20, 0xc, UR26 ;  /* 0x0000000c140878a5 */ /* 0x000fe4000f8e021a */
[----:B------:R-:W-:Y:S01]  /*01c0*/  UIMAD.WIDE UR10, UR20, 0x10, UR26 ;  /* 0x00000010140a78a5 */ /* 0x000fe2000f8e021a */
[----:B------:R-:W-:Y:S01]  /*01d0*/  IMAD.WIDE.U32 R2, R13, 0x4, R2 ;  /* 0x000000040d027825 */ /* 0x000fe200078e0002 */
[----:B------:R-:W-:Y:S02]  /*01e0*/  UIMAD.WIDE UR12, UR20, 0x14, UR26 ;  /* 0x00000014140c78a5 */ /* 0x000fe4000f8e021a */
[----:B------:R-:W-:Y:S01]  /*01f0*/  UIMAD.WIDE UR14, UR20, 0x18, UR26 ;  /* 0x00000018140e78a5 */ /* 0x000fe2000f8e021a */
[----:B------:R-:W-:Y:S01]  /*0200*/  IADD3 R2, P0, PT, R2, 0x10, RZ ;  /* 0x0000001002027810 */ /* 0x000fe20007f1e0ff */
[----:B------:R-:W-:-:S03]  /*0210*/  UIMAD.WIDE UR16, UR20, 0x1c, UR26 ;  /* 0x0000001c141078a5 */ /* 0x000fc6000f8e021a */
[----:B------:R-:W-:-:S09]  /*0220*/  IADD3.X R3, PT, PT, RZ, R3, RZ, P0, !PT ;  /* 0x00000003ff037210 */ /* 0x000fd200007fe4ff */
.L_x_1:
[----:B------:R-:W-:Y:S01]  /*0230*/  UIMAD.WIDE UR22, UR20, 0x4, UR26 ;  /* 0x00000004141678a5 */ /* 0x000fe2000f8e021a */
[----:B------:R-:W-:Y:S02]  /*0240*/  IMAD.MOV.U32 R23, RZ, RZ, 0x4 ;  /* 0x00000004ff177424 */ /* 0x000fe400078e00ff */
[----:B------:R-:W-:Y:S01]  /*0250*/  HFMA2 R11, -RZ, RZ, 0, 2.384185791015625e-07 ;  /* 0x00000004ff0b7431 */ /* 0x000fe200000001ff */
[----:B------:R-:W-:Y:S01]  /*0260*/  MOV R25, 0x4 ;  /* 0x0000000400197802 */ /* 0x000fe20000000f00 */
[----:B0-----:R-:W2:Y:S01]  /*0270*/  LDG.E R21, desc[UR18][R2.64+-0x10] ;  /* 0xfffff01202157981 */ /* 0x001ea2000c1e1900 */
[C---:B------:R-:W-:Y:S01]  /*0280*/  IMAD.WIDE R22, R14.reuse, R23, UR26 ;  /* 0x0000001a0e167e25 */ /* 0x040fe2000f8e0217 */
[----:B------:R-:W-:Y:S02]  /*0290*/  MOV R8, UR22 ;  /* 0x0000001600087c02 */ /* 0x000fe40008000f00 */
[----:B------:R-:W-:Y:S01]  /*02a0*/  MOV R9, UR23 ;  /* 0x0000001700097c02 */ /* 0x000fe20008000f00 */
[----:B------:R-:W3:Y:S02]  /*02b0*/  LDG.E R19, desc[UR18][R2.64+-0xc] ;  /* 0xfffff41202137981 */ /* 0x000ee4000c1e1900 */
[----:B------:R-:W-:-:S02]  /*02c0*/  IMAD.WIDE R8, R14, 0x4, R8 ;  /* 0x000000040e087825 */ /* 0x000fc400078e0208 */
[----:B------:R-:W2:Y:S01]  /*02d0*/  LDG.E R22, desc[UR18][R22.64] ;  /* 0x0000001216167981 */ /* 0x000ea2000c1e1900 */
[----:B------:R-:W-:Y:S01]  /*02e0*/  MOV R5, 0x4 ;  /* 0x0000000400057802 */ /* 0x000fe20000000f00 */
[C---:B------:R-:W-:Y:S02]  /*02f0*/  IMAD.WIDE R24, R14.reuse, R25, UR6 ;  /* 0x000000060e187e25 */ /* 0x040fe4000f8e0219 */
[----:B------:R0:W3:Y:S02]  /*0300*/  LDG.E R20, desc[UR18][R8.64] ;  /* 0x0000001208147981 */ /* 0x0000e4000c1e1900 */
[----:B------:R-:W-:Y:S02]  /*0310*/  IMAD.WIDE R10, R14, R11, UR8 ;  /* 0x000000080e0a7e25 */ /* 0x000fe4000f8e020b */
[----:B------:R-:W4:Y:S04]  /*0320*/  LDG.E R18, desc[UR18][R24.64] ;  /* 0x0000001218127981 */ /* 0x000f28000c1e1900 */
[----:B------:R-:W4:Y:S01]  /*0330*/  LDG.E R17, desc[UR18][R2.64+-0x8] ;  /* 0xfffff81202117981 */ /* 0x000f22000c1e1900 */
[----:B0-----:R-:W-:-:S02]  /*0340*/  HFMA2 R9, -RZ, RZ, 0, 2.384185791015625e-07 ;  /* 0x00000004ff097431 */ /* 0x001fc400000001ff */
[----:B------:R-:W-:Y:S01]  /*0350*/  IMAD.MOV.U32 R7, RZ, RZ, 0x4 ;  /* 0x00000004ff077424 */ /* 0x000fe200078e00ff */
[----:B------:R0:W5:Y:S01]  /*0360*/  LDG.E R16, desc[UR18][R10.64] ;  /* 0x000000120a107981 */ /* 0x000162000c1e1900 */
[----:B------:R-:W-:-:S03]  /*0370*/  IMAD.WIDE R4, R14, R5, UR10 ;  /* 0x0000000a0e047e25 */ /* 0x000fc6000f8e0205 */
[----:B------:R-:W5:Y:S01]  /*0380*/  LDG.E R15, desc[UR18][R2.64+-0x4] ;  /* 0xfffffc12020f7981 */ /* 0x000f62000c1e1900 */
[C---:B------:R-:W-:Y:S01]  /*0390*/  IMAD.WIDE R6, R14.reuse, R7, UR12 ;  /* 0x0000000c0e067e25 */ /* 0x040fe2000f8e0207 */
[----:B------:R-:W-:Y:S02]  /*03a0*/  MOV R27, 0x4 ;  /* 0x00000004001b7802 */ /* 0x000fe40000000f00 */
[----:B------:R1:W5:Y:S01]  /*03b0*/  LDG.E R4, desc[UR18][R4.64] ;  /* 0x0000001204047981 */ /* 0x000362000c1e1900 */
[----:B------:R-:W-:-:S03]  /*03c0*/  IMAD.WIDE R8, R14, R9, UR14 ;  /* 0x0000000e0e087e25 */ /* 0x000fc6000f8e0209 */
[----:B------:R-:W5:Y:S01]  /*03d0*/  LDG.E R23, desc[UR18][R2.64] ;  /* 0x0000001202177981 */ /* 0x000f62000c1e1900 */
[----:B0-----:R-:W-:-:S03]  /*03e0*/  IMAD.WIDE R10, R14, R27, UR16 ;  /* 0x000000100e0a7e25 */ /* 0x001fc6000f8e021b */
[----:B------:R-:W5:Y:S04]  /*03f0*/  LDG.E R7, desc[UR18][R6.64] ;  /* 0x0000001206077981 */ /* 0x000f68000c1e1900 */
[----:B------:R-:W5:Y:S04]  /*0400*/  LDG.E R24, desc[UR18][R2.64+0x4] ;  /* 0x0000041202187981 */ /* 0x000f68000c1e1900 */
[----:B------:R-:W5:Y:S04]  /*0410*/  LDG.E R8, desc[UR18][R8.64] ;  /* 0x0000001208087981 */ /* 0x000f68000c1e1900 */
[----:B------:R-:W5:Y:S04]  /*0420*/  LDG.E R25, desc[UR18][R2.64+0x8] ;  /* 0x0000081202197981 */ /* 0x000f68000c1e1900 */
[----:B------:R-:W5:Y:S04]  /*0430*/  LDG.E R10, desc[UR18][R10.64] ;  /* 0x000000120a0a7981 */ /* 0x000f68000c1e1900 */
[----:B------:R0:W5:Y:S01]  /*0440*/  LDG.E R27, desc[UR18][R2.64+0xc] ;  /* 0x00000c12021b7981 */ /* 0x000162000c1e1900 */
[----:B------:R-:W-:-:S04]  /*0450*/  UIADD3 UR5, UPT, UPT, UR5, 0x8, URZ ;  /* 0x0000000805057890 */ /* 0x000fc8000fffe0ff */
[----:B------:R-:W-:Y:S01]  /*0460*/  UISETP.NE.AND UP0, UPT, UR5, URZ, UPT ;  /* 0x000000ff0500728c */ /* 0x000fe2000bf05270 */
[----:B-1----:R-:W-:Y:S02]  /*0470*/  MOV R5, UR20 ;  /* 0x0000001400057c02 */ /* 0x002fe40008000f00 */
[----:B0-----:R-:W-:Y:S02]  /*0480*/  IADD3 R2, P0, PT, R2, 0x20, RZ ;  /* 0x0000002002027810 */ /* 0x001fe40007f1e0ff */
[----:B------:R-:W-:Y:S02]  /*0490*/  LEA R14, R5, R14, 0x3 ;  /* 0x0000000e050e7211 */ /* 0x000fe400078e18ff */
[----:B------:R-:W-:Y:S01]  /*04a0*/  IADD3.X R3, PT, PT, RZ, R3, RZ, P0, !PT ;  /* 0x00000003ff037210 */ /* 0x000fe200007fe4ff */
[----:B--2---:R-:W-:-:S04]  /*04b0*/  FFMA R22, R21, R22, R12 ;  /* 0x0000001615167223 */ /* 0x004fc8000000000c */
[----:B---3--:R-:W-:-:S04]  /*04c0*/  FFMA R20, R19, R20, R22 ;  /* 0x0000001413147223 */ /* 0x008fc80000000016 */
[----:B----4-:R-:W-:-:S04]  /*04d0*/  FFMA R18, R17, R18, R20 ;  /* 0x0000001211127223 */ /* 0x010fc80000000014 */
[----:B-----5:R-:W-:-:S04]  /*04e0*/  FFMA R16, R15, R16, R18 ;  /* 0x000000100f107223 */ /* 0x020fc80000000012 */
[----:B------:R-:W-:-:S04]  /*04f0*/  FFMA R23, R23, R4, R16 ;  /* 0x0000000417177223 */ /* 0x000fc80000000010 */
[----:B------:R-:W-:-:S04]  /*0500*/  FFMA R24, R24, R7, R23 ;  /* 0x0000000718187223 */ /* 0x000fc80000000017 */
[----:B------:R-:W-:-:S04]  /*0510*/  FFMA R8, R25, R8, R24 ;  /* 0x0000000819087223 */ /* 0x000fc80000000018 */
[----:B------:R-:W-:Y:S01]  /*0520*/  FFMA R12, R27, R10, R8 ;  /* 0x0000000a1b0c7223 */ /* 0x000fe20000000008 */
[----:B------:R-:W-:Y:S06]  /*0530*/  BRA.U UP0, `(.L_x_1) ;  /* 0xfffffffd003c7547 */ /* 0x000fec000b83ffff */
.L_x_0:
[----:B------:R-:W-:-:S04]  /*0540*/  ULOP3.LUT UR6, UR20, 0x7, URZ, 0xc0, !UPT ;  /* 0x0000000714067892 */ /* 0x000fc8000f8ec0ff */
[----:B------:R-:W-:-:S09]  /*0550*/  UISETP.NE.AND UP0, UPT, UR6, URZ, UPT ;  /* 0x000000ff0600728c */ /* 0x000fd2000bf05270 */
[----:B------:R-:W-:Y:S05]  /*0560*/  BRA.U !UP0, `(.L_x_2) ;  /* 0x0000000508387547 */ /* 0x000fea000b800000 */
[----:B------:R-:W-:Y:S02]  /*0570*/  UISETP.GE.U32.AND UP0, UPT, UR6, 0x4, UPT ;  /* 0x000000040600788c */ /* 0x000fe4000bf06070 */
[----:B------:R-:W-:-:S04]  /*0580*/  ULOP3.LUT UR5, UR20, 0x3, URZ, 0xc0, !UPT ;  /* 0x0000000314057892 */ /* 0x000fc8000f8ec0ff */
[----:B------:R-:W-:-:S03]  /*0590*/  UISETP.NE.AND UP1, UPT, UR5, URZ, UPT ;  /* 0x000000ff0500728c */ /* 0x000fc6000bf25270 */
[----:B------:R-:W-:Y:S08]  /*05a0*/  BRA.U !UP0, `(.L_x_3) ;  /* 0x00000001087c7547 */ /* 0x000ff0000b800000 */
[----:B------:R-:W1:Y:S01]  /*05b0*/  LDC.64 R6, c[0x0][0x388] ;  /* 0x0000e200ff067b82 */ /* 0x000e620000000a00 */
[----:B------:R-:W2:Y:S01]  /*05c0*/  LDCU.64 UR6, c[0x0][0x380] ;  /* 0x00007000ff0677ac */ /* 0x000ea20008000a00 */
[----:B------:R-:W-:Y:S01]  /*05d0*/  IMAD.U32 R9, RZ, RZ, UR4 ;  /* 0x00000004ff097e24 */ /* 0x000fe2000f8e00ff */
[C---:B------:R-:W-:Y:S02]  /*05e0*/  IADD3 R3, PT, PT, R13.reuse, UR4, RZ ;  /* 0x000000040d037c10 */ /* 0x040fe4000fffe0ff */
[----:B------:R-:W-:Y:S01]  /*05f0*/  IADD3 R10, P0, PT, R13, UR4, RZ ;  /* 0x000000040d0a7c10 */ /* 0x000fe2000ff1e0ff */
[----:B------:R-:W-:Y:S01]  /*0600*/  IMAD R9, R9, UR20, R0 ;  /* 0x0000001409097c24 */ /* 0x000fe2000f8e0200 */
[----:B------:R-:W-:Y:S01]  /*0610*/  MOV R11, UR20 ;  /* 0x00000014000b7c02 */ /* 0x000fe20008000f00 */
[----:B------:R-:W3:Y:S01]  /*0620*/  LDC.64 R4, c[0x0][0x380] ;  /* 0x0000e000ff047b82 */ /* 0x000ee20000000a00 */
[----:B------:R-:W-:Y:S01]  /*0630*/  MOV R15, UR20 ;  /* 0x00000014000f7c02 */ /* 0x000fe20008000f00 */
[----:B-1----:R-:W-:Y:S01]  /*0640*/  IMAD.WIDE R6, R9, 0x4, R6 ;  /* 0x0000000409067825 */ /* 0x002fe200078e0206 */
[----:B------:R-:W-:-:S05]  /*0650*/  MOV R9, UR20 ;  /* 0x0000001400097c02 */ /* 0x000fca0008000f00 */
[----:B------:R-:W-:Y:S02]  /*0660*/  IMAD.WIDE R8, R9, 0x4, R6 ;  /* 0x0000000409087825 */ /* 0x000fe400078e0206 */
[----:B0-----:R-:W4:Y:S02]  /*0670*/  LDG.E R6, desc[UR18][R6.64] ;  /* 0x0000001206067981 */ /* 0x001f24000c1e1900 */
[----:B---3--:R-:W-:Y:S01]  /*0680*/  IMAD.WIDE.U32 R4, R3, 0x4, R4 ;  /* 0x0000000403047825 */ /* 0x008fe200078e0004 */
[----:B------:R-:W-:Y:S01]  /*0690*/  IADD3.X R3, PT, PT, RZ, RZ, RZ, P0, !PT ;  /* 0x000000ffff037210 */ /* 0x000fe200007fe4ff */
[----:B------:R-:W3:Y:S01]  /*06a0*/  LDG.E R17, desc[UR18][R8.64] ;  /* 0x0000001208117981 */ /* 0x000ee2000c1e1900 */
[----:B--2---:R-:W-:-:S03]  /*06b0*/  LEA R2, P0, R10, UR6, 0x2 ;  /* 0x000000060a027c11 */ /* 0x004fc6000f8010ff */
[----:B------:R-:W4:Y:S01]  /*06c0*/  LDG.E R5, desc[UR18][R4.64] ;  /* 0x0000001204057981 */ /* 0x000f22000c1e1900 */
[----:B------:R-:W-:Y:S01]  /*06d0*/  LEA.HI.X R3, R10, UR7, R3, 0x2, P0 ;  /* 0x000000070a037c11 */ /* 0x000fe200080f1403 */
[----:B------:R-:W-:-:S04]  /*06e0*/  IMAD.WIDE R10, R11, 0x4, R8 ;  /* 0x000000040b0a7825 */ /* 0x000fc800078e0208 */
[----:B------:R-:W3:Y:S01]  /*06f0*/  LDG.E R16, desc[UR18][R2.64+0x4] ;  /* 0x0000041202107981 */ /* 0x000ee2000c1e1900 */
[----:B------:R-:W-:-:S03]  /*0700*/  IMAD.WIDE R14, R15, 0x4, R10 ;  /* 0x000000040f0e7825 */ /* 0x000fc600078e020a */
[----:B------:R-:W2:Y:S04]  /*0710*/  LDG.E R19, desc[UR18][R10.64] ;  /* 0x000000120a137981 */ /* 0x000ea8000c1e1900 */
[----:B------:R-:W2:Y:S04]  /*0720*/  LDG.E R18, desc[UR18][R2.64+0x8] ;  /* 0x0000081202127981 */ /* 0x000ea8000c1e1900 */
[----:B------:R-:W5:Y:S04]  /*0730*/  LDG.E R20, desc[UR18][R2.64+0xc] ;  /* 0x00000c1202147981 */ /* 0x000f68000c1e1900 */
[----:B------:R-:W5:Y:S01]  /*0740*/  LDG.E R14, desc[UR18][R14.64] ;  /* 0x000000120e0e7981 */ /* 0x000f62000c1e1900 */
[----:B------:R-:W-:Y:S01]  /*0750*/  UIADD3 UR4, UPT, UPT, UR4, 0x4, URZ ;  /* 0x0000000404047890 */ /* 0x000fe2000fffe0ff */
[----:B----4-:R-:W-:-:S04]  /*0760*/  FFMA R5, R5, R6, R12 ;  /* 0x0000000605057223 */ /* 0x010fc8000000000c */
[----:B---3--:R-:W-:-:S04]  /*0770*/  FFMA R5, R16, R17, R5 ;  /* 0x0000001110057223 */ /* 0x008fc80000000005 */
[----:B--2---:R-:W-:-:S04]  /*0780*/  FFMA R5, R18, R19, R5 ;  /* 0x0000001312057223 */ /* 0x004fc80000000005 */
[----:B-----5:R-:W-:-:S07]  /*0790*/  FFMA R12, R20, R14, R5 ;  /* 0x0000000e140c7223 */ /* 0x020fce0000000005 */
.L_x_3:
[----:B------:R-:W-:Y:S05]  /*07a0*/  BRA.U !UP1, `(.L_x_2) ;  /* 0x0000000109a87547 */ /* 0x000fea000b800000 */
[----:B------:R-:W-:Y:S01]  /*07b0*/  UISETP.NE.AND UP0, UPT, UR5, 0x1, UPT ;  /* 0x000000010500788c */ /* 0x000fe2000bf05270 */
[----:B------:R-:W-:Y:S01]  /*07c0*/  MOV R7, UR4 ;  /* 0x0000000400077c02 */ /* 0x000fe20008000f00 */
[----:B------:R-:W-:Y:S02]  /*07d0*/  ULOP3.LUT UR5, UR20, 0x1, URZ, 0xc0, !UPT ;  /* 0x0000000114057892 */ /* 0x000fe4000f8ec0ff */
[----:B------:R-:W-:Y:S02]  /*07e0*/  MOV R15, UR20 ;  /* 0x00000014000f7c02 */ /* 0x000fe40008000f00 */
[----:B------:R-:W-:Y:S01]  /*07f0*/  UISETP.NE.U32.AND UP1, UPT, UR5, 0x1, UPT ;  /* 0x000000010500788c */ /* 0x000fe2000bf25070 */
[----:B------:R-:W-:-:S04]  /*0800*/  PLOP3.LUT P1, PT, PT, PT, UP0, 0x80, 0x8 ;  /* 0x000000000008781c */ /* 0x000fc80003f2f008 */
[----:B------:R-:W1:Y:S01]  /*0810*/  @UP0 LDCU.128 UR8, c[0x0][0x380] ;  /* 0x00007000ff0807ac */ /* 0x000e620008000c00 */
[----:B------:R-:W-:Y:S01]  /*0820*/  PLOP3.LUT P0, PT, PT, PT, UP1, 0x80, 0x8 ;  /* 0x000000000008781c */ /* 0x000fe20003f0f018 */
[----:B------:R-:W2:Y:S04]  /*0830*/  @UP0 LDCU.64 UR6, c[0x0][0x380] ;  /* 0x00007000ff0607ac */ /* 0x000ea80008000a00 */
[----:B------:R-:W3:Y:S03]  /*0840*/  @!UP1 LDCU.128 UR12, c[0x0][0x380] ;  /* 0x00007000ff0c97ac */ /* 0x000ee60008000c00 */
[C---:B------:R-:W-:Y:S02]  /*0850*/  @P1 IADD3 R3, PT, PT, R13.reuse, UR4, RZ ;  /* 0x000000040d031c10 */ /* 0x040fe4000fffe0ff */
[----:B------:R-:W-:Y:S01]  /*0860*/  @P1 IADD3 R6, P2, PT, R13, UR4, RZ ;  /* 0x000000040d061c10 */ /* 0x000fe2000ff5e0ff */
[----:B------:R-:W-:Y:S01]  /*0870*/  @UP0 UIADD3 UR4, UPT, UPT, UR4, 0x2, URZ ;  /* 0x0000000204040890 */ /* 0x000fe2000fffe0ff */
[----:B-1----:R-:W-:Y:S01]  /*0880*/  MOV R11, UR9 ;  /* 0x00000009000b7c02 */ /* 0x002fe20008000f00 */
[----:B------:R-:W-:Y:S01]  /*0890*/  IMAD.U32 R10, RZ, RZ, UR8 ;  /* 0x00000008ff0a7e24 */ /* 0x000fe2000f8e00ff */
[----:B------:R-:W-:-:S02]  /*08a0*/  MOV R4, UR10 ;  /* 0x0000000a00047c02 */ /* 0x000fc40008000f00 */
[----:B------:R-:W-:Y:S01]  /*08b0*/  MOV R5, UR11 ;  /* 0x0000000b00057c02 */ /* 0x000fe20008000f00 */
[----:B------:R-:W-:-:S04]  /*08c0*/  @P1 IMAD.WIDE.U32 R10, R3, 0x4, R10 ;  /* 0x00000004030a1825 */ /* 0x000fc800078e000a */
[----:B------:R-:W-:Y:S01]  /*08d0*/  @P1 IMAD R3, R7, UR20, R0 ;  /* 0x0000001407031c24 */ /* 0x000fe2000f8e0200 */
[----:B------:R-:W-:Y:S01]  /*08e0*/  @P1 IADD3.X R7, PT, PT, RZ, RZ, RZ, P2, !PT ;  /* 0x000000ffff071210 */ /* 0x000fe200017fe4ff */
[----:B------:R-:W-:Y:S01]  /*08f0*/  IMAD.U32 R19, RZ, RZ, UR4 ;  /* 0x00000004ff137e24 */ /* 0x000fe2000f8e00ff */
[C---:B--2---:R-:W-:Y:S01]  /*0900*/  @P1 LEA R2, P2, R6.reuse, UR6, 0x2 ;  /* 0x0000000606021c11 */ /* 0x044fe2000f8410ff */
[----:B------:R-:W-:Y:S01]  /*0910*/  @P1 IMAD.WIDE R4, R3, 0x4, R4 ;  /* 0x0000000403041825 */ /* 0x000fe200078e0204 */
[----:B------:R-:W-:Y:S01]  /*0920*/  @!P0 IADD3 R17, PT, PT, R13, UR4, RZ ;  /* 0x000000040d118c10 */ /* 0x000fe2000fffe0ff */
[----:B0-----:R-:W2:Y:S01]  /*0930*/  @P1 LDG.E R11, desc[UR18][R10.64] ;  /* 0x000000120a0b1981 */ /* 0x001ea2000c1e1900 */
[----:B------:R-:W-:Y:S01]  /*0940*/  @P1 LEA.HI.X R3, R6, UR7, R7, 0x2, P2 ;  /* 0x0000000706031c11 */ /* 0x000fe200090f1407 */
[----:B------:R-:W-:Y:S01]  /*0950*/  @!P0 IMAD R19, R19, UR20, R0 ;  /* 0x0000001413138c24 */ /* 0x000fe2000f8e0200 */
[----:B---3--:R-:W-:Y:S01]  /*0960*/  MOV R6, UR12 ;  /* 0x0000000c00067c02 */ /* 0x008fe20008000f00 */
[----:B------:R-:W-:Y:S01]  /*0970*/  @P1 IMAD.WIDE R14, R15, 0x4, R4 ;  /* 0x000000040f0e1825 */ /* 0x000fe200078e0204 */
[----:B------:R-:W-:Y:S01]  /*0980*/  MOV R7, UR13 ;  /* 0x0000000d00077c02 */ /* 0x000fe20008000f00 */
[----:B------:R-:W2:Y:S01]  /*0990*/  @P1 LDG.E R4, desc[UR18][R4.64] ;  /* 0x0000001204041981 */ /* 0x000ea2000c1e1900 */
[----:B------:R-:W-:-:S02]  /*09a0*/  MOV R8, UR14 ;  /* 0x0000000e00087c02 */ /* 0x000fc40008000f00 */
[----:B------:R-:W-:Y:S01]  /*09b0*/  MOV R9, UR15 ;  /* 0x0000000f00097c02 */ /* 0x000fe20008000f00 */
[----:B------:R-:W-:Y:S01]  /*09c0*/  @!P0 IMAD.WIDE.U32 R6, R17, 0x4, R6 ;  /* 0x0000000411068825 */ /* 0x000fe200078e0006 */
[----:B------:R-:W3:Y:S03]  /*09d0*/  @P1 LDG.E R14, desc[UR18][R14.64] ;  /* 0x000000120e0e1981 */ /* 0x000ee6000c1e1900 */
[----:B------:R-:W-:Y:S01]  /*09e0*/  @!P0 IMAD.WIDE R8, R19, 0x4, R8 ;  /* 0x0000000413088825 */ /* 0x000fe200078e0208 */
[----:B------:R-:W3:Y:S04]  /*09f0*/  @P1 LDG.E R2, desc[UR18][R2.64+0x4] ;  /* 0x0000041202021981 */ /* 0x000ee8000c1e1900 */
[----:B------:R-:W4:Y:S04]  /*0a00*/  @!P0 LDG.E R7, desc[UR18][R6.64] ;  /* 0x0000001206078981 */ /* 0x000f28000c1e1900 */
[----:B------:R-:W4:Y:S01]  /*0a10*/  @!P0 LDG.E R8, desc[UR18][R8.64] ;  /* 0x0000001208088981 */ /* 0x000f22000c1e1900 */
[----:B--2---:R-:W-:-:S04]  /*0a20*/  @P1 FFMA R11, R11, R4, R12 ;  /* 0x000000040b0b1223 */ /* 0x004fc8000000000c */
[----:B---3--:R-:W-:-:S04]  /*0a30*/  @P1 FFMA R12, R2, R14, R11 ;  /* 0x0000000e020c1223 */ /* 0x008fc8000000000b */
[----:B----4-:R-:W-:-:S07]  /*0a40*/  @!P0 FFMA R12, R7, R8, R12 ;  /* 0x00000008070c8223 */ /* 0x010fce000000000c */
.L_x_2:
[----:B------:R-:W1:Y:S01]  /*0a50*/  LDC.64 R2, c[0x0][0x390] ;  /* 0x0000e400ff027b82 */ /* 0x000e620000000a00 */
[----:B------:R-:W-:-:S05]  /*0a60*/  IADD3 R13, PT, PT, R0, R13, RZ ;  /* 0x0000000d000d7210 */ /* 0x000fca0007ffe0ff */
[----:B-1----:R-:W-:-:S05]  /*0a70*/  IMAD.WIDE R2, R13, 0x4, R2 ;  /* 0x000000040d027825 */ /* 0x002fca00078e0202 */
[----:B0-----:R-:W-:Y:S01]  /*0a80*/  STG.E desc[UR18][R2.64], R12 ;  /* 0x0000000c02007986 */ /* 0x001fe2000c101912 */
[----:B------:R-:W-:Y:S05]  /*0a90*/  EXIT ;  /* 0x000000000000794d */ /* 0x000fea0003800000 */
.L_x_4:
[----:B------:R-:W-:-:S00]  /*0aa0*/  BRA `(.L_x_4) ;  /* 0xfffffffc00fc7947 */ /* 0x000fc0000383ffff */
[----:B------:R-:W-:-:S00]  /*0ab0*/  NOP ;  /* 0x0000000000007918 */ /* 0x000fc00000000000 */
        /* <DEDUP_REMOVED lines=12> */
.L_x_5:


//--------------------- .nv.shared.reserved.0     --------------------------
	.section	.nv.shared.reserved.0,"aw",@nobits
	.weak		__nv_reservedSMEM_offset_0_alias
	.size		__nv_reservedSMEM_offset_0_alias, 0, 64
	.other		__nv_reservedSMEM_offset_0_alias,@"STO_CUDA_RESERVED_SHARED STV_DEFAULT"
__nv_reservedSMEM_offset_0_alias:
	.zero		0
	.zero		64


//--------------------- .nv.constant0._Z10mmm_matmulPfS_S_i --------------------------
	.section	.nv.constant0._Z10mmm_matmulPfS_S_i,"a",@progbits
	.sectionflags	@""
	.align	4
.nv.constant0._Z10mmm_matmulPfS_S_i:
	.zero		924


//--------------------- SYMBOLS --------------------------

	.type		.nv.reservedSmem.offset0,@object
	.size		.nv.reservedSmem.offset0,0x4
